//
// Generated by NVIDIA NVVM Compiler
//
// Compiler Build ID: CL-36424714
// Cuda compilation tools, release 13.0, V13.0.88
// Based on NVVM 20.0.0
//

.version 9.0
.target sm_100
.address_size 64

	// .globl	_Z19excludeValuesKernelPcPiP10removedValS0_S0_S0_PKSt4pairIiiEii
// _ZZ19excludeValuesKernelPcPiP10removedValS0_S0_S0_PKSt4pairIiiEiiE10localCount has been demoted

.visible .entry _Z19excludeValuesKernelPcPiP10removedValS0_S0_S0_PKSt4pairIiiEii(
	.param .u64 .ptr .align 1 _Z19excludeValuesKernelPcPiP10removedValS0_S0_S0_PKSt4pairIiiEii_param_0,
	.param .u64 .ptr .align 1 _Z19excludeValuesKernelPcPiP10removedValS0_S0_S0_PKSt4pairIiiEii_param_1,
	.param .u64 .ptr .align 1 _Z19excludeValuesKernelPcPiP10removedValS0_S0_S0_PKSt4pairIiiEii_param_2,
	.param .u64 .ptr .align 1 _Z19excludeValuesKernelPcPiP10removedValS0_S0_S0_PKSt4pairIiiEii_param_3,
	.param .u64 .ptr .align 1 _Z19excludeValuesKernelPcPiP10removedValS0_S0_S0_PKSt4pairIiiEii_param_4,
	.param .u64 .ptr .align 1 _Z19excludeValuesKernelPcPiP10removedValS0_S0_S0_PKSt4pairIiiEii_param_5,
	.param .u64 .ptr .align 1 _Z19excludeValuesKernelPcPiP10removedValS0_S0_S0_PKSt4pairIiiEii_param_6,
	.param .u32 _Z19excludeValuesKernelPcPiP10removedValS0_S0_S0_PKSt4pairIiiEii_param_7,
	.param .u32 _Z19excludeValuesKernelPcPiP10removedValS0_S0_S0_PKSt4pairIiiEii_param_8
)
{
	.reg .pred 	%p<14>;
	.reg .b16 	%rs<5>;
	.reg .b32 	%r<19>;
	.reg .b64 	%rd<27>;
	// demoted variable
	.shared .align 4 .u32 _ZZ19excludeValuesKernelPcPiP10removedValS0_S0_S0_PKSt4pairIiiEiiE10localCount;
	ld.param.u64 	%rd7, [_Z19excludeValuesKernelPcPiP10removedValS0_S0_S0_PKSt4pairIiiEii_param_0];
	ld.param.u64 	%rd8, [_Z19excludeValuesKernelPcPiP10removedValS0_S0_S0_PKSt4pairIiiEii_param_1];
	ld.param.u64 	%rd9, [_Z19excludeValuesKernelPcPiP10removedValS0_S0_S0_PKSt4pairIiiEii_param_2];
	ld.param.u64 	%rd10, [_Z19excludeValuesKernelPcPiP10removedValS0_S0_S0_PKSt4pairIiiEii_param_4];
	ld.param.u64 	%rd11, [_Z19excludeValuesKernelPcPiP10removedValS0_S0_S0_PKSt4pairIiiEii_param_5];
	ld.param.u64 	%rd6, [_Z19excludeValuesKernelPcPiP10removedValS0_S0_S0_PKSt4pairIiiEii_param_6];
	ld.param.u32 	%r8, [_Z19excludeValuesKernelPcPiP10removedValS0_S0_S0_PKSt4pairIiiEii_param_7];
	ld.param.u32 	%r7, [_Z19excludeValuesKernelPcPiP10removedValS0_S0_S0_PKSt4pairIiiEii_param_8];
	cvta.to.global.u64 	%rd1, %rd9;
	cvta.to.global.u64 	%rd2, %rd7;
	cvta.to.global.u64 	%rd3, %rd8;
	cvta.to.global.u64 	%rd12, %rd11;
	cvta.to.global.u64 	%rd13, %rd10;
	mov.u32 	%r9, %ctaid.x;
	mov.u32 	%r10, %ntid.x;
	mov.u32 	%r1, %tid.x;
	mad.lo.s32 	%r2, %r9, %r10, %r1;
	ld.global.u32 	%r3, [%rd13];
	ld.global.u32 	%r4, [%rd12];
	setp.ge.s32 	%p1, %r2, %r8;
	@%p1 bra 	$L__BB0_13;
	cvta.to.global.u64 	%rd14, %rd6;
	mul.wide.s32 	%rd15, %r2, 8;
	add.s64 	%rd16, %rd14, %rd15;
	ld.global.u32 	%r5, [%rd16];
	ld.global.u32 	%r6, [%rd16+4];
	setp.ne.s32 	%p2, %r1, 0;
	@%p2 bra 	$L__BB0_3;
	mov.b32 	%r11, 0;
	st.shared.u32 	[_ZZ19excludeValuesKernelPcPiP10removedValS0_S0_S0_PKSt4pairIiiEiiE10localCount], %r11;
$L__BB0_3:
	bar.sync 	0;
	max.s32 	%r12, %r5, %r6;
	setp.lt.s32 	%p3, %r12, %r3;
	@%p3 bra 	$L__BB0_13;
	setp.ne.s32 	%p4, %r5, %r3;
	setp.le.s32 	%p5, %r6, %r3;
	or.pred  	%p6, %p4, %p5;
	@%p6 bra 	$L__BB0_8;
	mul.wide.s32 	%rd22, %r6, 4;
	add.s64 	%rd23, %rd3, %rd22;
	ld.global.u32 	%r16, [%rd23];
	setp.le.s32 	%p12, %r16, %r4;
	@%p12 bra 	$L__BB0_12;
	mad.lo.s32 	%r17, %r6, %r7, %r4;
	cvt.s64.s32 	%rd24, %r17;
	add.s64 	%rd4, %rd2, %rd24;
	ld.global.u8 	%rs3, [%rd4];
	setp.ne.s16 	%p13, %rs3, 1;
	@%p13 bra 	$L__BB0_12;
	mov.b16 	%rs4, 0;
	st.global.u8 	[%rd4], %rs4;
	atom.shared.add.u32 	%r18, [_ZZ19excludeValuesKernelPcPiP10removedValS0_S0_S0_PKSt4pairIiiEiiE10localCount], 1;
	mul.wide.s32 	%rd25, %r18, 12;
	add.s64 	%rd26, %rd1, %rd25;
	st.global.u32 	[%rd26], %r4;
	st.global.u32 	[%rd26+4], %r3;
	st.global.u32 	[%rd26+8], %r6;
	bra.uni 	$L__BB0_12;
$L__BB0_8:
	setp.ne.s32 	%p7, %r6, %r3;
	setp.le.s32 	%p8, %r5, %r3;
	or.pred  	%p9, %p7, %p8;
	@%p9 bra 	$L__BB0_12;
	mul.wide.s32 	%rd17, %r5, 4;
	add.s64 	%rd18, %rd3, %rd17;
	ld.global.u32 	%r13, [%rd18];
	setp.le.s32 	%p10, %r13, %r4;
	@%p10 bra 	$L__BB0_12;
	mad.lo.s32 	%r14, %r5, %r7, %r4;
	cvt.s64.s32 	%rd19, %r14;
	add.s64 	%rd5, %rd2, %rd19;
	ld.global.u8 	%rs1, [%rd5];
	setp.ne.s16 	%p11, %rs1, 1;
	@%p11 bra 	$L__BB0_12;
	mov.b16 	%rs2, 0;
	st.global.u8 	[%rd5], %rs2;
	atom.shared.add.u32 	%r15, [_ZZ19excludeValuesKernelPcPiP10removedValS0_S0_S0_PKSt4pairIiiEiiE10localCount], 1;
	mul.wide.s32 	%rd20, %r15, 12;
	add.s64 	%rd21, %rd1, %rd20;
	st.global.u32 	[%rd21], %r4;
	st.global.u32 	[%rd21+4], %r3;
	st.global.u32 	[%rd21+8], %r5;
$L__BB0_12:
	bar.sync 	0;
$L__BB0_13:
	ret;

}


// ===== COMPILED SASS (sm_100) =====

	.target	sm_100

	.elftype	@"ET_EXEC"


//--------------------- .note.nv.tkinfo           --------------------------
	.section	.note.nv.tkinfo,"",@"SHT_NOTE"
	.sectionflags	@"SHF_NOTE_NV_TKINFO"
	.tkinfo
        /*0018*/ 	.word	0x00000002
        /*0030*/ 	.string	""
        /*0030*/ 	.string	"ptxas"
        /*0030*/ 	.string	"Cuda compilation tools, release 13.0, V13.0.88"
        /*0030*/ 	.string	"Build cuda_13.0.r13.0/compiler.36424714_0"
        /*0030*/ 	.string	"-arch sm_100 -m 64 "



//--------------------- .note.nv.cuinfo           --------------------------
	.section	.note.nv.cuinfo,"",@"SHT_NOTE"
	.sectionflags	@"SHF_NOTE_NV_CUINFO"
        /*0018*/ 	.short	0x0002
        /*001a*/ 	.short	0x0064
        /*001c*/ 	.short	0x0082
	.zero		2


//--------------------- .nv.info                  --------------------------
	.section	.nv.info,"",@"SHT_CUDA_INFO"
	.align	4


	//----- nvinfo : EIATTR_REGCOUNT
	.align		4
        /*0000*/ 	.byte	0x04, 0x2f
        /*0002*/ 	.short	(.L_1 - .L_0)
	.align		4
.L_0:
        /*0004*/ 	.word	index@(_Z19excludeValuesKernelPcPiP10removedValS0_S0_S0_PKSt4pairIiiEii)
        /*0008*/ 	.word	0x00000012


	//----- nvinfo : EIATTR_FRAME_SIZE
	.align		4
.L_1:
        /*000c*/ 	.byte	0x04, 0x11
        /*000e*/ 	.short	(.L_3 - .L_2)
	.align		4
.L_2:
        /*0010*/ 	.word	index@(_Z19excludeValuesKernelPcPiP10removedValS0_S0_S0_PKSt4pairIiiEii)
        /*0014*/ 	.word	0x00000000


	//----- nvinfo : EIATTR_MIN_STACK_SIZE
	.align		4
.L_3:
        /*0018*/ 	.byte	0x04, 0x12
        /*001a*/ 	.short	(.L_5 - .L_4)
	.align		4
.L_4:
        /*001c*/ 	.word	index@(_Z19excludeValuesKernelPcPiP10removedValS0_S0_S0_PKSt4pairIiiEii)
        /*0020*/ 	.word	0x00000000
.L_5:


//--------------------- .nv.compat                --------------------------
	.section	.nv.compat,"",@"SHT_CUDA_COMPAT_INFO"
	.align	4
        /*0000*/ 	.byte	0x02, 0x09, 0x00, 0x00, 0x02, 0x02, 0x01, 0x00, 0x02, 0x05, 0x05, 0x00, 0x03, 0x07, 0x01, 0x01
        /*0010*/ 	.byte	0x02, 0x03, 0x00, 0x00, 0x02, 0x06, 0x01, 0x00, 0x04, 0x0b, 0x08, 0x00, 0x09, 0x00, 0x00, 0x00
        /*0020*/ 	.byte	0x00, 0x00, 0x00, 0x00


//--------------------- .nv.info._Z19excludeValuesKernelPcPiP10removedValS0_S0_S0_PKSt4pairIiiEii --------------------------
	.section	.nv.info._Z19excludeValuesKernelPcPiP10removedValS0_S0_S0_PKSt4pairIiiEii,"",@"SHT_CUDA_INFO"
	.sectionflags	@""
	.align	4


	//----- nvinfo : EIATTR_CUDA_API_VERSION
	.align		4
        /*0000*/ 	.byte	0x04, 0x37
        /*0002*/ 	.short	(.L_7 - .L_6)
.L_6:
        /*0004*/ 	.word	0x00000082


	//----- nvinfo : EIATTR_KPARAM_INFO
	.align		4
.L_7:
        /*0008*/ 	.byte	0x04, 0x17
        /*000a*/ 	.short	(.L_9 - .L_8)
.L_8:
        /*000c*/ 	.word	0x00000000
        /*0010*/ 	.short	0x0008
        /*0012*/ 	.short	0x003c
        /*0014*/ 	.byte	0x00, 0xf0, 0x11, 0x00


	//----- nvinfo : EIATTR_KPARAM_INFO
	.align		4
.L_9:
        /*0018*/ 	.byte	0x04, 0x17
        /*001a*/ 	.short	(.L_11 - .L_10)
.L_10:
        /*001c*/ 	.word	0x00000000
        /*0020*/ 	.short	0x0007
        /*0022*/ 	.short	0x0038
        /*0024*/ 	.byte	0x00, 0xf0, 0x11, 0x00


	//----- nvinfo : EIATTR_KPARAM_INFO
	.align		4
.L_11:
        /*0028*/ 	.byte	0x04, 0x17
        /*002a*/ 	.short	(.L_13 - .L_12)
.L_12:
        /*002c*/ 	.word	0x00000000
        /*0030*/ 	.short	0x0006
        /*0032*/ 	.short	0x0030
        /*0034*/ 	.byte	0x00, 0xf5, 0x21, 0x00


	//----- nvinfo : EIATTR_KPARAM_INFO
	.align		4
.L_13:
        /*0038*/ 	.byte	0x04, 0x17
        /*003a*/ 	.short	(.L_15 - .L_14)
.L_14:
        /*003c*/ 	.word	0x00000000
        /*0040*/ 	.short	0x0005
        /*0042*/ 	.short	0x0028
        /*0044*/ 	.byte	0x00, 0xf5, 0x21, 0x00


	//----- nvinfo : EIATTR_KPARAM_INFO
	.align		4
.L_15:
        /*0048*/ 	.byte	0x04, 0x17
        /*004a*/ 	.short	(.L_17 - .L_16)
.L_16:
        /*004c*/ 	.word	0x00000000
        /*0050*/ 	.short	0x0004
        /*0052*/ 	.short	0x0020
        /*0054*/ 	.byte	0x00, 0xf5, 0x21, 0x00


	//----- nvinfo : EIATTR_KPARAM_INFO
	.align		4
.L_17:
        /*0058*/ 	.byte	0x04, 0x17
        /*005a*/ 	.short	(.L_19 - .L_18)
.L_18:
        /*005c*/ 	.word	0x00000000
        /*0060*/ 	.short	0x0003
        /*0062*/ 	.short	0x0018
        /*0064*/ 	.byte	0x00, 0xf5, 0x21, 0x00


	//----- nvinfo : EIATTR_KPARAM_INFO
	.align		4
.L_19:
        /*0068*/ 	.byte	0x04, 0x17
        /*006a*/ 	.short	(.L_21 - .L_20)
.L_20:
        /*006c*/ 	.word	0x00000000
        /*0070*/ 	.short	0x0002
        /*0072*/ 	.short	0x0010
        /*0074*/ 	.byte	0x00, 0xf5, 0x21, 0x00


	//----- nvinfo : EIATTR_KPARAM_INFO
	.align		4
.L_21:
        /*0078*/ 	.byte	0x04, 0x17
        /*007a*/ 	.short	(.L_23 - .L_22)
.L_22:
        /*007c*/ 	.word	0x00000000
        /*0080*/ 	.short	0x0001
        /*0082*/ 	.short	0x0008
        /*0084*/ 	.byte	0x00, 0xf5, 0x21, 0x00


	//----- nvinfo : EIATTR_KPARAM_INFO
	.align		4
.L_23:
        /*0088*/ 	.byte	0x04, 0x17
        /*008a*/ 	.short	(.L_25 - .L_24)
.L_24:
        /*008c*/ 	.word	0x00000000
        /*0090*/ 	.short	0x0000
        /*0092*/ 	.short	0x0000
        /*0094*/ 	.byte	0x00, 0xf5, 0x21, 0x00


	//----- nvinfo : EIATTR_SPARSE_MMA_MASK
	.align		4
.L_25:
        /*0098*/ 	.byte	0x03, 0x50
        /*009a*/ 	.short	0x0000


	//----- nvinfo : EIATTR_MAXREG_COUNT
	.align		4
        /*009c*/ 	.byte	0x03, 0x1b
        /*009e*/ 	.short	0x00ff


	//----- nvinfo : EIATTR_NUM_BARRIERS
	.align		4
        /*00a0*/ 	.byte	0x02, 0x4c
        /*00a2*/ 	.byte	0x01
	.zero		1


	//----- nvinfo : EIATTR_MERCURY_ISA_VERSION
	.align		4
        /*00a4*/ 	.byte	0x03, 0x5f
        /*00a6*/ 	.short	0x0101


	//----- nvinfo : EIATTR_INT_WARP_WIDE_INSTR_OFFSETS
	.align		4
        /*00a8*/ 	.byte	0x04, 0x31
        /*00aa*/ 	.short	(.L_27 - .L_26)


	//   ....[0]....
.L_26:
        /*00ac*/ 	.word	0x000002d0


	//   ....[1]....
        /*00b0*/ 	.word	0x00000390


	//   ....[2]....
        /*00b4*/ 	.word	0x00000520


	//   ....[3]....
        /*00b8*/ 	.word	0x000005e0


	//----- nvinfo : EIATTR_VRC_CTA_INIT_COUNT
	.align		4
.L_27:
        /*00bc*/ 	.byte	0x02, 0x4a
	.zero		1
	.zero		1


	//----- nvinfo : EIATTR_EXIT_INSTR_OFFSETS
	.align		4
        /*00c0*/ 	.byte	0x04, 0x1c
        /*00c2*/ 	.short	(.L_29 - .L_28)


	//   ....[0]....
.L_28:
        /*00c4*/ 	.word	0x00000070


	//   ....[1]....
        /*00c8*/ 	.word	0x00000190


	//   ....[2]....
        /*00cc*/ 	.word	0x00000660


	//----- nvinfo : EIATTR_CRS_STACK_SIZE
	.align		4
.L_29:
        /*00d0*/ 	.byte	0x04, 0x1e
        /*00d2*/ 	.short	(.L_31 - .L_30)
.L_30:
        /*00d4*/ 	.word	0x00000000


	//----- nvinfo : EIATTR_CBANK_PARAM_SIZE
	.align		4
.L_31:
        /*00d8*/ 	.byte	0x03, 0x19
        /*00da*/ 	.short	0x0040


	//----- nvinfo : EIATTR_PARAM_CBANK
	.align		4
        /*00dc*/ 	.byte	0x04, 0x0a
        /*00de*/ 	.short	(.L_33 - .L_32)
	.align		4
.L_32:
        /*00e0*/ 	.word	index@(.nv.constant0._Z19excludeValuesKernelPcPiP10removedValS0_S0_S0_PKSt4pairIiiEii)
        /*00e4*/ 	.short	0x0380
        /*00e6*/ 	.short	0x0040


	//----- nvinfo : EIATTR_SW_WAR
	.align		4
.L_33:
        /*00e8*/ 	.byte	0x04, 0x36
        /*00ea*/ 	.short	(.L_35 - .L_34)
.L_34:
        /*00ec*/ 	.word	0x00000008
.L_35:


//--------------------- .nv.callgraph             --------------------------
	.section	.nv.callgraph,"",@"SHT_CUDA_CALLGRAPH"
	.align	4
	.sectionentsize	8
	.align		4
        /*0000*/ 	.word	0x00000000
	.align		4
        /*0004*/ 	.word	0xffffffff
	.align		4
        /*0008*/ 	.word	0x00000000
	.align		4
        /*000c*/ 	.word	0xfffffffe
	.align		4
        /*0010*/ 	.word	0x00000000
	.align		4
        /*0014*/ 	.word	0xfffffffd
	.align		4
        /*0018*/ 	.word	0x00000000
	.align		4
        /*001c*/ 	.word	0xfffffffc


//--------------------- .text._Z19excludeValuesKernelPcPiP10removedValS0_S0_S0_PKSt4pairIiiEii --------------------------
	.section	.text._Z19excludeValuesKernelPcPiP10removedValS0_S0_S0_PKSt4pairIiiEii,"ax",@progbits
	.align	128
        .global         _Z19excludeValuesKernelPcPiP10removedValS0_S0_S0_PKSt4pairIiiEii
        .type           _Z19excludeValuesKernelPcPiP10removedValS0_S0_S0_PKSt4pairIiiEii,@function
        .size           _Z19excludeValuesKernelPcPiP10removedValS0_S0_S0_PKSt4pairIiiEii,(.L_x_4 - _Z19excludeValuesKernelPcPiP10removedValS0_S0_S0_PKSt4pairIiiEii)
        .other          _Z19excludeValuesKernelPcPiP10removedValS0_S0_S0_PKSt4pairIiiEii,@"STO_CUDA_ENTRY STV_DEFAULT"
_Z19excludeValuesKernelPcPiP10removedValS0_S0_S0_PKSt4pairIiiEii:
.text._Z19excludeValuesKernelPcPiP10removedValS0_S0_S0_PKSt4pairIiiEii:
[----:B------:R-:W-:Y:S01]  /*0000*/  LDC R1, c[0x0][0x37c] ;  /* 0x0000df00ff017b82 */ /* 0x000fe20000000800 */
[----:B------:R-:W0:Y:S07]  /*0010*/  S2R R4, SR_TID.X ;  /* 0x0000000000047919 */ /* 0x000e2e0000002100 */
[----:B------:R-:W0:Y:S01]  /*0020*/  S2UR UR4, SR_CTAID.X ;  /* 0x00000000000479c3 */ /* 0x000e220000002500 */
[----:B------:R-:W1:Y:S07]  /*0030*/  LDCU UR5, c[0x0][0x3b8] ;  /* 0x00007700ff0577ac */ /* 0x000e6e0008000800 */
[----:B------:R-:W0:Y:S02]  /*0040*/  LDC R3, c[0x0][0x360] ;  /* 0x0000d800ff037b82 */ /* 0x000e240000000800 */
[----:B0-----:R-:W-:-:S05]  /*0050*/  IMAD R3, R3, UR4, R4 ;  /* 0x0000000403037c24 */ /* 0x001fca000f8e0204 */
[----:B-1----:R-:W-:-:S13]  /*0060*/  ISETP.GE.AND P0, PT, R3, UR5, PT ;  /* 0x0000000503007c0c */ /* 0x002fda000bf06270 */
[----:B------:R-:W-:Y:S05]  /*0070*/  @P0 EXIT ;  /* 0x000000000000094d */ /* 0x000fea0003800000 */
[----:B------:R-:W0:Y:S01]  /*0080*/  LDC.64 R10, c[0x0][0x3b0] ;  /* 0x0000ec00ff0a7b82 */ /* 0x000e220000000a00 */
[----:B------:R-:W1:Y:S07]  /*0090*/  LDCU.64 UR6, c[0x0][0x358] ;  /* 0x00006b00ff0677ac */ /* 0x000e6e0008000a00 */
[----:B------:R-:W2:Y:S01]  /*00a0*/  LDC.64 R6, c[0x0][0x3a0] ;  /* 0x0000e800ff067b82 */ /* 0x000ea20000000a00 */
[----:B0-----:R-:W-:-:S05]  /*00b0*/  IMAD.WIDE R10, R3, 0x8, R10 ;  /* 0x00000008030a7825 */ /* 0x001fca00078e020a */
[----:B-1----:R-:W3:Y:S04]  /*00c0*/  LDG.E R5, desc[UR6][R10.64] ;  /* 0x000000060a057981 */ /* 0x002ee8000c1e1900 */
[----:B------:R-:W3:Y:S04]  /*00d0*/  LDG.E R3, desc[UR6][R10.64+0x4] ;  /* 0x000004060a037981 */ /* 0x000ee8000c1e1900 */
[----:B--2---:R-:W2:Y:S01]  /*00e0*/  LDG.E R0, desc[UR6][R6.64] ;  /* 0x0000000606007981 */ /* 0x004ea2000c1e1900 */
[----:B------:R-:W-:Y:S01]  /*00f0*/  ISETP.NE.AND P0, PT, R4, RZ, PT ;  /* 0x000000ff0400720c */ /* 0x000fe20003f05270 */
[----:B------:R-:W0:-:S12]  /*0100*/  LDC.64 R8, c[0x0][0x3a8] ;  /* 0x0000ea00ff087b82 */ /* 0x000e180000000a00 */
[----:B------:R-:W1:Y:S01]  /*0110*/  @!P0 S2R R15, SR_CgaCtaId ;  /* 0x00000000000f8919 */ /* 0x000e620000008800 */
[----:B------:R-:W-:Y:S01]  /*0120*/  @!P0 MOV R4, 0x400 ;  /* 0x0000040000048802 */ /* 0x000fe20000000f00 */
[----:B0-----:R0:W5:Y:S03]  /*0130*/  LDG.E R2, desc[UR6][R8.64] ;  /* 0x0000000608027981 */ /* 0x001166000c1e1900 */
[----:B-1----:R-:W-:-:S05]  /*0140*/  @!P0 LEA R4, R15, R4, 0x18 ;  /* 0x000000040f048211 */ /* 0x002fca00078ec0ff */
[----:B------:R0:W-:Y:S01]  /*0150*/  @!P0 STS [R4], RZ ;  /* 0x000000ff04008388 */ /* 0x0001e20000000800 */
[----:B------:R-:W-:Y:S01]  /*0160*/  BAR.SYNC.DEFER_BLOCKING 0x0 ;  /* 0x0000000000007b1d */ /* 0x000fe20000010000 */
[----:B---3--:R-:W-:-:S04]  /*0170*/  VIMNMX R13, PT, PT, R5, R3, !PT ;  /* 0x00000003050d7248 */ /* 0x008fc80007fe0100 */
[----:B--2---:R-:W-:-:S13]  /*0180*/  ISETP.GE.AND P1, PT, R13, R0, PT ;  /* 0x000000000d00720c */ /* 0x004fda0003f26270 */
[----:B0-----:R-:W-:Y:S05]  /*0190*/  @!P1 EXIT ;  /* 0x000000000000994d */ /* 0x001fea0003800000 */
[-C--:B------:R-:W-:Y:S01]  /*01a0*/  ISETP.GT.AND P0, PT, R3, R0.reuse, PT ;  /* 0x000000000300720c */ /* 0x080fe20003f04270 */
[----:B------:R-:W-:Y:S03]  /*01b0*/  BSSY.RECONVERGENT B0, `(.L_x_0) ;  /* 0x0000049000007945 */ /* 0x000fe60003800200 */
[----:B------:R-:W-:-:S13]  /*01c0*/  ISETP.NE.OR P0, PT, R5, R0, !P0 ;  /* 0x000000000500720c */ /* 0x000fda0004705670 */
[----:B------:R-:W-:Y:S05]  /*01d0*/  @P0 BRA `(.L_x_1) ;  /* 0x0000000000880947 */ /* 0x000fea0003800000 */
[----:B------:R-:W0:Y:S02]  /*01e0*/  LDC.64 R4, c[0x0][0x388] ;  /* 0x0000e200ff047b82 */ /* 0x000e240000000a00 */
[----:B0-----:R-:W-:-:S06]  /*01f0*/  IMAD.WIDE R4, R3, 0x4, R4 ;  /* 0x0000000403047825 */ /* 0x001fcc00078e0204 */
[----:B------:R-:W2:Y:S02]  /*0200*/  LDG.E R5, desc[UR6][R4.64] ;  /* 0x0000000604057981 */ /* 0x000ea4000c1e1900 */
[----:B--2--5:R-:W-:-:S13]  /*0210*/  ISETP.GT.AND P0, PT, R5, R2, PT ;  /* 0x000000020500720c */ /* 0x024fda0003f04270 */
[----:B------:R-:W-:Y:S05]  /*0220*/  @!P0 BRA `(.L_x_2) ;  /* 0x0000000400048947 */ /* 0x000fea0003800000 */
[----:B------:R-:W0:Y:S01]  /*0230*/  LDCU UR4, c[0x0][0x3bc] ;  /* 0x00007780ff0477ac */ /* 0x000e220008000800 */
[----:B------:R-:W1:Y:S01]  /*0240*/  LDCU.64 UR8, c[0x0][0x380] ;  /* 0x00007000ff0877ac */ /* 0x000e620008000a00 */
[----:B0-----:R-:W-:-:S05]  /*0250*/  IMAD R4, R3, UR4, R2 ;  /* 0x0000000403047c24 */ /* 0x001fca000f8e0202 */
[----:B-1----:R-:W-:-:S04]  /*0260*/  IADD3 R12, P0, PT, R4, UR8, RZ ;  /* 0x00000008040c7c10 */ /* 0x002fc8000ff1e0ff */
[----:B------:R-:W-:-:S05]  /*0270*/  LEA.HI.X.SX32 R13, R4, UR9, 0x1, P0 ;  /* 0x00000009040d7c11 */ /* 0x000fca00080f0eff */
[----:B------:R-:W2:Y:S02]  /*0280*/  LDG.E.U8 R4, desc[UR6][R12.64] ;  /* 0x000000060c047981 */ /* 0x000ea4000c1e1100 */
[----:B--2---:R-:W-:-:S13]  /*0290*/  ISETP.NE.AND P0, PT, R4, 0x1, PT ;  /* 0x000000010400780c */ /* 0x004fda0003f05270 */
[----:B------:R-:W-:Y:S05]  /*02a0*/  @P0 BRA `(.L_x_2) ;  /* 0x0000000000e40947 */ /* 0x000fea0003800000 */
[----:B------:R-:W0:Y:S01]  /*02b0*/  S2R R5, SR_LANEID ;  /* 0x0000000000057919 */ /* 0x000e220000000000 */
[----:B------:R-:W1:Y:S01]  /*02c0*/  S2UR UR5, SR_CgaCtaId ;  /* 0x00000000000579c3 */ /* 0x000e620000008800 */
[----:B------:R-:W-:Y:S01]  /*02d0*/  VOTEU.ANY UR8, UPT, PT ;  /* 0x0000000000087886 */ /* 0x000fe200038e0100 */
[----:B------:R-:W-:Y:S01]  /*02e0*/  UMOV UR4, 0x400 ;  /* 0x0000040000047882 */ /* 0x000fe20000000000 */
[----:B------:R-:W0:Y:S01]  /*02f0*/  FLO.U32 R8, UR8 ;  /* 0x0000000800087d00 */ /* 0x000e2200080e0000 */
[----:B------:R-:W2:Y:S01]  /*0300*/  S2R R10, SR_LTMASK ;  /* 0x00000000000a7919 */ /* 0x000ea20000003900 */
[----:B------:R-:W-:Y:S06]  /*0310*/  STG.E.U8 desc[UR6][R12.64], RZ ;  /* 0x000000ff0c007986 */ /* 0x000fec000c101106 */
[----:B------:R-:W3:Y:S01]  /*0320*/  POPC R6, UR8 ;  /* 0x0000000800067d09 */ /* 0x000ee20008000000 */
[----:B-1----:R-:W-:Y:S01]  /*0330*/  ULEA UR4, UR5, UR4, 0x18 ;  /* 0x0000000405047291 */ /* 0x002fe2000f8ec0ff */
[----:B0-----:R-:W-:-:S02]  /*0340*/  ISETP.EQ.U32.AND P0, PT, R8, R5, PT ;  /* 0x000000050800720c */ /* 0x001fc40003f02070 */
[----:B------:R-:W0:Y:S01]  /*0350*/  LDC.64 R4, c[0x0][0x390] ;  /* 0x0000e400ff047b82 */ /* 0x000e220000000a00 */
[----:B--2---:R-:W-:-:S06]  /*0360*/  LOP3.LUT R10, R10, UR8, RZ, 0xc0, !PT ;  /* 0x000000080a0a7c12 */ /* 0x004fcc000f8ec0ff */
[----:B------:R-:W1:Y:S04]  /*0370*/  POPC R10, R10 ;  /* 0x0000000a000a7309 */ /* 0x000e680000000000 */
[----:B---3--:R-:W2:Y:S04]  /*0380*/  @P0 ATOMS.ADD R9, [UR4], R6 ;  /* 0x00000006ff09098c */ /* 0x008ea80008000004 */
[----:B--2---:R-:W1:Y:S02]  /*0390*/  SHFL.IDX PT, R7, R9, R8, 0x1f ;  /* 0x00001f0809077589 */ /* 0x004e6400000e0000 */
[----:B-1----:R-:W-:-:S04]  /*03a0*/  IMAD.IADD R7, R7, 0x1, R10 ;  /* 0x0000000107077824 */ /* 0x002fc800078e020a */
[----:B0-----:R-:W-:-:S05]  /*03b0*/  IMAD.WIDE R4, R7, 0xc, R4 ;  /* 0x0000000c07047825 */ /* 0x001fca00078e0204 */
[----:B------:R0:W-:Y:S04]  /*03c0*/  STG.E desc[UR6][R4.64], R2 ;  /* 0x0000000204007986 */ /* 0x0001e8000c101906 */
[----:B------:R0:W-:Y:S04]  /*03d0*/  STG.E desc[UR6][R4.64+0x4], R0 ;  /* 0x0000040004007986 */ /* 0x0001e8000c101906 */
[----:B------:R0:W-:Y:S01]  /*03e0*/  STG.E desc[UR6][R4.64+0x8], R3 ;  /* 0x0000080304007986 */ /* 0x0001e2000c101906 */
[----:B------:R-:W-:Y:S05]  /*03f0*/  BRA `(.L_x_2) ;  /* 0x0000000000907947 */ /* 0x000fea0003800000 */
.L_x_1:
[----:B------:R-:W-:-:S04]  /*0400*/  ISETP.GT.AND P0, PT, R5, R0, PT ;  /* 0x000000000500720c */ /* 0x000fc80003f04270 */
        /* <DEDUP_REMOVED lines=20> */
[----:B------:R-:W2:Y:S04]  /*0550*/  S2R R10, SR_LTMASK ;  /* 0x00000000000a7919 */ /* 0x000ea80000003900 */
[----:B------:R-:W3:Y:S01]  /*0560*/  LDC.64 R6, c[0x0][0x390] ;  /* 0x0000e400ff067b82 */ /* 0x000ee20000000a00 */
[----:B------:R-:W-:Y:S02]  /*0570*/  STG.E.U8 desc[UR6][R12.64], RZ ;  /* 0x000000ff0c007986 */ /* 0x000fe4000c101106 */
[----:B------:R-:W4:Y:S01]  /*0580*/  POPC R4, UR8 ;  /* 0x0000000800047d09 */ /* 0x000f220008000000 */
[----:B-1----:R-:W-:Y:S01]  /*0590*/  ULEA UR4, UR5, UR4, 0x18 ;  /* 0x0000000405047291 */ /* 0x002fe2000f8ec0ff */
[----:B0-----:R-:W-:-:S02]  /*05a0*/  ISETP.EQ.U32.AND P0, PT, R8, R3, PT ;  /* 0x000000030800720c */ /* 0x001fc40003f02070 */
[----:B--2---:R-:W-:-:S06]  /*05b0*/  LOP3.LUT R10, R10, UR8, RZ, 0xc0, !PT ;  /* 0x000000080a0a7c12 */ /* 0x004fcc000f8ec0ff */
[----:B------:R-:W0:Y:S05]  /*05c0*/  POPC R10, R10 ;  /* 0x0000000a000a7309 */ /* 0x000e2a0000000000 */
[----:B----4-:R-:W1:Y:S04]  /*05d0*/  @P0 ATOMS.ADD R9, [UR4], R4 ;  /* 0x00000004ff09098c */ /* 0x010e680008000004 */
[----:B-1----:R-:W0:Y:S02]  /*05e0*/  SHFL.IDX PT, R3, R9, R8, 0x1f ;  /* 0x00001f0809037589 */ /* 0x002e2400000e0000 */
[----:B0-----:R-:W-:-:S04]  /*05f0*/  IMAD.IADD R3, R3, 0x1, R10 ;  /* 0x0000000103037824 */ /* 0x001fc800078e020a */
[----:B---3--:R-:W-:-:S05]  /*0600*/  IMAD.WIDE R6, R3, 0xc, R6 ;  /* 0x0000000c03067825 */ /* 0x008fca00078e0206 */
[----:B------:R1:W-:Y:S04]  /*0610*/  STG.E desc[UR6][R6.64], R2 ;  /* 0x0000000206007986 */ /* 0x0003e8000c101906 */
[----:B------:R1:W-:Y:S04]  /*0620*/  STG.E desc[UR6][R6.64+0x4], R0 ;  /* 0x0000040006007986 */ /* 0x0003e8000c101906 */
[----:B------:R1:W-:Y:S02]  /*0630*/  STG.E desc[UR6][R6.64+0x8], R5 ;  /* 0x0000080506007986 */ /* 0x0003e4000c101906 */
.L_x_2:
[----:B------:R-:W-:Y:S05]  /*0640*/  BSYNC.RECONVERGENT B0 ;  /* 0x0000000000007941 */ /* 0x000fea0003800200 */
.L_x_0:
[----:B------:R-:W-:Y:S06]  /*0650*/  BAR.SYNC.DEFER_BLOCKING 0x0 ;  /* 0x0000000000007b1d */ /* 0x000fec0000010000 */
[----:B------:R-:W-:Y:S05]  /*0660*/  EXIT ;  /* 0x000000000000794d */ /* 0x000fea0003800000 */
.L_x_3:
[----:B------:R-:W-:-:S00]  /*0670*/  BRA `(.L_x_3) ;  /* 0xfffffffc00fc7947 */ /* 0x000fc0000383ffff */
[----:B------:R-:W-:-:S00]  /*0680*/  NOP ;  /* 0x0000000000007918 */ /* 0x000fc00000000000 */
[----:B------:R-:W-:-:S00]  /*0690*/  NOP ;  /* 0x0000000000007918 */ /* 0x000fc00000000000 */
[----:B------:R-:W-:-:S00]  /*06a0*/  NOP ;  /* 0x0000000000007918 */ /* 0x000fc00000000000 */
[----:B------:R-:W-:-:S00]  /*06b0*/  NOP ;  /* 0x0000000000007918 */ /* 0x000fc00000000000 */
[----:B------:R-:W-:-:S00]  /*06c0*/  NOP ;  /* 0x0000000000007918 */ /* 0x000fc00000000000 */
[----:B------:R-:W-:-:S00]  /*06d0*/  NOP ;  /* 0x0000000000007918 */ /* 0x000fc00000000000 */
[----:B------:R-:W-:-:S00]  /*06e0*/  NOP ;  /* 0x0000000000007918 */ /* 0x000fc00000000000 */
[----:B------:R-:W-:-:S00]  /*06f0*/  NOP ;  /* 0x0000000000007918 */ /* 0x000fc00000000000 */
.L_x_4:


//--------------------- .nv.shared._Z19excludeValuesKernelPcPiP10removedValS0_S0_S0_PKSt4pairIiiEii --------------------------
	.section	.nv.shared._Z19excludeValuesKernelPcPiP10removedValS0_S0_S0_PKSt4pairIiiEii,"aw",@nobits
	.sectionflags	@""
	.align	4
.nv.shared._Z19excludeValuesKernelPcPiP10removedValS0_S0_S0_PKSt4pairIiiEii:
	.zero		1028


//--------------------- .nv.shared.reserved.0     --------------------------
	.section	.nv.shared.reserved.0,"aw",@nobits
	.weak		__nv_reservedSMEM_offset_0_alias
	.size		__nv_reservedSMEM_offset_0_alias, 0, 64
	.other		__nv_reservedSMEM_offset_0_alias,@"STO_CUDA_RESERVED_SHARED STV_DEFAULT"
__nv_reservedSMEM_offset_0_alias:
	.zero		0
	.zero		64


//--------------------- .nv.constant0._Z19excludeValuesKernelPcPiP10removedValS0_S0_S0_PKSt4pairIiiEii --------------------------
	.section	.nv.constant0._Z19excludeValuesKernelPcPiP10removedValS0_S0_S0_PKSt4pairIiiEii,"a",@progbits
	.sectionflags	@""
	.align	4
.nv.constant0._Z19excludeValuesKernelPcPiP10removedValS0_S0_S0_PKSt4pairIiiEii:
	.zero		960


//--------------------- SYMBOLS --------------------------

	.type		.nv.reservedSmem.offset0,@object
	.size		.nv.reservedSmem.offset0,0x4
	.type		.nv.reservedSmem.cap,@object
	.size		.nv.reservedSmem.cap,0x4
